//
// Generated by NVIDIA NVVM Compiler
//
// Compiler Build ID: CL-36424714
// Cuda compilation tools, release 13.0, V13.0.88
// Based on NVVM 20.0.0
//

.version 9.0
.target sm_100
.address_size 64

	// .globl	_Z15gemmNaiveKernelIfEvmmmT_S0_PKS0_S2_PS0_

.visible .entry _Z15gemmNaiveKernelIfEvmmmT_S0_PKS0_S2_PS0_(
	.param .u64 _Z15gemmNaiveKernelIfEvmmmT_S0_PKS0_S2_PS0__param_0,
	.param .u64 _Z15gemmNaiveKernelIfEvmmmT_S0_PKS0_S2_PS0__param_1,
	.param .u64 _Z15gemmNaiveKernelIfEvmmmT_S0_PKS0_S2_PS0__param_2,
	.param .f32 _Z15gemmNaiveKernelIfEvmmmT_S0_PKS0_S2_PS0__param_3,
	.param .f32 _Z15gemmNaiveKernelIfEvmmmT_S0_PKS0_S2_PS0__param_4,
	.param .u64 .ptr .align 1 _Z15gemmNaiveKernelIfEvmmmT_S0_PKS0_S2_PS0__param_5,
	.param .u64 .ptr .align 1 _Z15gemmNaiveKernelIfEvmmmT_S0_PKS0_S2_PS0__param_6,
	.param .u64 .ptr .align 1 _Z15gemmNaiveKernelIfEvmmmT_S0_PKS0_S2_PS0__param_7
)
{
	.reg .pred 	%p<13>;
	.reg .b32 	%r<10>;
	.reg .b32 	%f<75>;
	.reg .b64 	%rd<78>;

	ld.param.u64 	%rd26, [_Z15gemmNaiveKernelIfEvmmmT_S0_PKS0_S2_PS0__param_0];
	ld.param.u64 	%rd23, [_Z15gemmNaiveKernelIfEvmmmT_S0_PKS0_S2_PS0__param_1];
	ld.param.u64 	%rd24, [_Z15gemmNaiveKernelIfEvmmmT_S0_PKS0_S2_PS0__param_2];
	ld.param.u64 	%rd28, [_Z15gemmNaiveKernelIfEvmmmT_S0_PKS0_S2_PS0__param_5];
	ld.param.u64 	%rd29, [_Z15gemmNaiveKernelIfEvmmmT_S0_PKS0_S2_PS0__param_6];
	cvta.to.global.u64 	%rd1, %rd29;
	cvta.to.global.u64 	%rd2, %rd28;
	mov.u32 	%r1, %ctaid.x;
	mov.u32 	%r2, %ntid.x;
	mov.u32 	%r3, %tid.x;
	mad.lo.s32 	%r4, %r1, %r2, %r3;
	cvt.u64.u32 	%rd3, %r4;
	mov.u32 	%r5, %ctaid.y;
	mov.u32 	%r6, %ntid.y;
	mov.u32 	%r7, %tid.y;
	mad.lo.s32 	%r8, %r5, %r6, %r7;
	cvt.u64.u32 	%rd4, %r8;
	setp.le.u64 	%p1, %rd23, %rd3;
	setp.le.u64 	%p2, %rd26, %rd4;
	or.pred  	%p3, %p1, %p2;
	@%p3 bra 	$L__BB0_14;
	setp.eq.s64 	%p4, %rd24, 0;
	mov.f32 	%f74, 0f00000000;
	@%p4 bra 	$L__BB0_13;
	mul.lo.s64 	%rd5, %rd24, %rd4;
	and.b64  	%rd6, %rd24, 7;
	setp.lt.u64 	%p5, %rd24, 8;
	mov.f32 	%f74, 0f00000000;
	mov.b64 	%rd76, 0;
	@%p5 bra 	$L__BB0_5;
	and.b64  	%rd76, %rd24, -8;
	shl.b64 	%rd31, %rd3, 2;
	add.s64 	%rd73, %rd1, %rd31;
	shl.b64 	%rd9, %rd23, 5;
	shl.b64 	%rd32, %rd5, 2;
	add.s64 	%rd33, %rd32, %rd2;
	add.s64 	%rd72, %rd33, 16;
	mov.f32 	%f74, 0f00000000;
	mov.u64 	%rd74, %rd76;
$L__BB0_4:
	.pragma "nounroll";
	ld.global.f32 	%f19, [%rd72+-16];
	ld.global.f32 	%f20, [%rd73];
	fma.rn.f32 	%f21, %f19, %f20, %f74;
	ld.global.f32 	%f22, [%rd72+-12];
	shl.b64 	%rd34, %rd23, 2;
	add.s64 	%rd35, %rd73, %rd34;
	ld.global.f32 	%f23, [%rd35];
	fma.rn.f32 	%f24, %f22, %f23, %f21;
	ld.global.f32 	%f25, [%rd72+-8];
	add.s64 	%rd36, %rd35, %rd34;
	ld.global.f32 	%f26, [%rd36];
	fma.rn.f32 	%f27, %f25, %f26, %f24;
	ld.global.f32 	%f28, [%rd72+-4];
	add.s64 	%rd37, %rd36, %rd34;
	ld.global.f32 	%f29, [%rd37];
	fma.rn.f32 	%f30, %f28, %f29, %f27;
	ld.global.f32 	%f31, [%rd72];
	add.s64 	%rd38, %rd37, %rd34;
	ld.global.f32 	%f32, [%rd38];
	fma.rn.f32 	%f33, %f31, %f32, %f30;
	ld.global.f32 	%f34, [%rd72+4];
	add.s64 	%rd39, %rd38, %rd34;
	ld.global.f32 	%f35, [%rd39];
	fma.rn.f32 	%f36, %f34, %f35, %f33;
	ld.global.f32 	%f37, [%rd72+8];
	add.s64 	%rd40, %rd39, %rd34;
	ld.global.f32 	%f38, [%rd40];
	fma.rn.f32 	%f39, %f37, %f38, %f36;
	ld.global.f32 	%f40, [%rd72+12];
	add.s64 	%rd41, %rd40, %rd34;
	ld.global.f32 	%f41, [%rd41];
	fma.rn.f32 	%f74, %f40, %f41, %f39;
	add.s64 	%rd74, %rd74, -8;
	add.s64 	%rd73, %rd73, %rd9;
	add.s64 	%rd72, %rd72, 32;
	setp.ne.s64 	%p6, %rd74, 0;
	@%p6 bra 	$L__BB0_4;
$L__BB0_5:
	setp.eq.s64 	%p7, %rd6, 0;
	@%p7 bra 	$L__BB0_13;
	and.b64  	%rd18, %rd24, 3;
	setp.lt.u64 	%p8, %rd6, 4;
	@%p8 bra 	$L__BB0_8;
	add.s64 	%rd42, %rd76, %rd5;
	shl.b64 	%rd43, %rd42, 2;
	add.s64 	%rd44, %rd2, %rd43;
	ld.global.f32 	%f43, [%rd44];
	mad.lo.s64 	%rd45, %rd76, %rd23, %rd3;
	shl.b64 	%rd46, %rd45, 2;
	add.s64 	%rd47, %rd1, %rd46;
	ld.global.f32 	%f44, [%rd47];
	fma.rn.f32 	%f45, %f43, %f44, %f74;
	ld.global.f32 	%f46, [%rd44+4];
	shl.b64 	%rd48, %rd23, 2;
	add.s64 	%rd49, %rd47, %rd48;
	ld.global.f32 	%f47, [%rd49];
	fma.rn.f32 	%f48, %f46, %f47, %f45;
	ld.global.f32 	%f49, [%rd44+8];
	add.s64 	%rd50, %rd49, %rd48;
	ld.global.f32 	%f50, [%rd50];
	fma.rn.f32 	%f51, %f49, %f50, %f48;
	ld.global.f32 	%f52, [%rd44+12];
	add.s64 	%rd51, %rd50, %rd48;
	ld.global.f32 	%f53, [%rd51];
	fma.rn.f32 	%f74, %f52, %f53, %f51;
	add.s64 	%rd76, %rd76, 4;
$L__BB0_8:
	setp.eq.s64 	%p9, %rd18, 0;
	@%p9 bra 	$L__BB0_13;
	setp.eq.s64 	%p10, %rd18, 1;
	@%p10 bra 	$L__BB0_11;
	add.s64 	%rd52, %rd76, %rd5;
	shl.b64 	%rd53, %rd52, 2;
	add.s64 	%rd54, %rd2, %rd53;
	ld.global.f32 	%f55, [%rd54];
	mad.lo.s64 	%rd55, %rd76, %rd23, %rd3;
	shl.b64 	%rd56, %rd55, 2;
	add.s64 	%rd57, %rd1, %rd56;
	ld.global.f32 	%f56, [%rd57];
	fma.rn.f32 	%f57, %f55, %f56, %f74;
	ld.global.f32 	%f58, [%rd54+4];
	shl.b64 	%rd58, %rd23, 2;
	add.s64 	%rd59, %rd57, %rd58;
	ld.global.f32 	%f59, [%rd59];
	fma.rn.f32 	%f74, %f58, %f59, %f57;
	add.s64 	%rd76, %rd76, 2;
$L__BB0_11:
	and.b64  	%rd60, %rd24, 1;
	setp.eq.b64 	%p11, %rd60, 1;
	not.pred 	%p12, %p11;
	@%p12 bra 	$L__BB0_13;
	add.s64 	%rd61, %rd76, %rd5;
	shl.b64 	%rd62, %rd61, 2;
	add.s64 	%rd63, %rd2, %rd62;
	ld.global.f32 	%f60, [%rd63];
	mad.lo.s64 	%rd64, %rd76, %rd23, %rd3;
	shl.b64 	%rd65, %rd64, 2;
	add.s64 	%rd66, %rd1, %rd65;
	ld.global.f32 	%f61, [%rd66];
	fma.rn.f32 	%f74, %f60, %f61, %f74;
$L__BB0_13:
	ld.param.u64 	%rd71, [_Z15gemmNaiveKernelIfEvmmmT_S0_PKS0_S2_PS0__param_7];
	ld.param.f32 	%f66, [_Z15gemmNaiveKernelIfEvmmmT_S0_PKS0_S2_PS0__param_4];
	ld.param.f32 	%f65, [_Z15gemmNaiveKernelIfEvmmmT_S0_PKS0_S2_PS0__param_3];
	mad.lo.s64 	%rd67, %rd23, %rd4, %rd3;
	cvta.to.global.u64 	%rd68, %rd71;
	shl.b64 	%rd69, %rd67, 2;
	add.s64 	%rd70, %rd68, %rd69;
	ld.global.f32 	%f62, [%rd70];
	mul.f32 	%f63, %f66, %f62;
	fma.rn.f32 	%f64, %f65, %f74, %f63;
	st.global.f32 	[%rd70], %f64;
$L__BB0_14:
	ret;

}


// ===== COMPILED SASS (sm_100) =====

	.target	sm_100

	.elftype	@"ET_EXEC"


//--------------------- .note.nv.tkinfo           --------------------------
	.section	.note.nv.tkinfo,"",@"SHT_NOTE"
	.sectionflags	@"SHF_NOTE_NV_TKINFO"
	.tkinfo
        /*0018*/ 	.word	0x00000002
        /*0030*/ 	.string	""
        /*0030*/ 	.string	"ptxas"
        /*0030*/ 	.string	"Cuda compilation tools, release 13.0, V13.0.88"
        /*0030*/ 	.string	"Build cuda_13.0.r13.0/compiler.36424714_0"
        /*0030*/ 	.string	"-arch sm_100 -m 64 "



//--------------------- .note.nv.cuinfo           --------------------------
	.section	.note.nv.cuinfo,"",@"SHT_NOTE"
	.sectionflags	@"SHF_NOTE_NV_CUINFO"
        /*0018*/ 	.short	0x0002
        /*001a*/ 	.short	0x0064
        /*001c*/ 	.short	0x0082
	.zero		2


//--------------------- .nv.info                  --------------------------
	.section	.nv.info,"",@"SHT_CUDA_INFO"
	.align	4


	//----- nvinfo : EIATTR_REGCOUNT
	.align		4
        /*0000*/ 	.byte	0x04, 0x2f
        /*0002*/ 	.short	(.L_1 - .L_0)
	.align		4
.L_0:
        /*0004*/ 	.word	index@(_Z15gemmNaiveKernelIfEvmmmT_S0_PKS0_S2_PS0_)
        /*0008*/ 	.word	0x00000020


	//----- nvinfo : EIATTR_FRAME_SIZE
	.align		4
.L_1:
        /*000c*/ 	.byte	0x04, 0x11
        /*000e*/ 	.short	(.L_3 - .L_2)
	.align		4
.L_2:
        /*0010*/ 	.word	index@(_Z15gemmNaiveKernelIfEvmmmT_S0_PKS0_S2_PS0_)
        /*0014*/ 	.word	0x00000000


	//----- nvinfo : EIATTR_MIN_STACK_SIZE
	.align		4
.L_3:
        /*0018*/ 	.byte	0x04, 0x12
        /*001a*/ 	.short	(.L_5 - .L_4)
	.align		4
.L_4:
        /*001c*/ 	.word	index@(_Z15gemmNaiveKernelIfEvmmmT_S0_PKS0_S2_PS0_)
        /*0020*/ 	.word	0x00000000
.L_5:


//--------------------- .nv.compat                --------------------------
	.section	.nv.compat,"",@"SHT_CUDA_COMPAT_INFO"
	.align	4
        /*0000*/ 	.byte	0x02, 0x09, 0x00, 0x00, 0x02, 0x02, 0x01, 0x00, 0x02, 0x05, 0x05, 0x00, 0x03, 0x07, 0x01, 0x01
        /*0010*/ 	.byte	0x02, 0x03, 0x00, 0x00, 0x02, 0x06, 0x01, 0x00, 0x04, 0x0b, 0x08, 0x00, 0x09, 0x00, 0x00, 0x00
        /*0020*/ 	.byte	0x00, 0x00, 0x00, 0x00


//--------------------- .nv.info._Z15gemmNaiveKernelIfEvmmmT_S0_PKS0_S2_PS0_ --------------------------
	.section	.nv.info._Z15gemmNaiveKernelIfEvmmmT_S0_PKS0_S2_PS0_,"",@"SHT_CUDA_INFO"
	.sectionflags	@""
	.align	4


	//----- nvinfo : EIATTR_CUDA_API_VERSION
	.align		4
        /*0000*/ 	.byte	0x04, 0x37
        /*0002*/ 	.short	(.L_7 - .L_6)
.L_6:
        /*0004*/ 	.word	0x00000082


	//----- nvinfo : EIATTR_KPARAM_INFO
	.align		4
.L_7:
        /*0008*/ 	.byte	0x04, 0x17
        /*000a*/ 	.short	(.L_9 - .L_8)
.L_8:
        /*000c*/ 	.word	0x00000000
        /*0010*/ 	.short	0x0007
        /*0012*/ 	.short	0x0030
        /*0014*/ 	.byte	0x00, 0xf5, 0x21, 0x00


	//----- nvinfo : EIATTR_KPARAM_INFO
	.align		4
.L_9:
        /*0018*/ 	.byte	0x04, 0x17
        /*001a*/ 	.short	(.L_11 - .L_10)
.L_10:
        /*001c*/ 	.word	0x00000000
        /*0020*/ 	.short	0x0006
        /*0022*/ 	.short	0x0028
        /*0024*/ 	.byte	0x00, 0xf5, 0x21, 0x00


	//----- nvinfo : EIATTR_KPARAM_INFO
	.align		4
.L_11:
        /*0028*/ 	.byte	0x04, 0x17
        /*002a*/ 	.short	(.L_13 - .L_12)
.L_12:
        /*002c*/ 	.word	0x00000000
        /*0030*/ 	.short	0x0005
        /*0032*/ 	.short	0x0020
        /*0034*/ 	.byte	0x00, 0xf5, 0x21, 0x00


	//----- nvinfo : EIATTR_KPARAM_INFO
	.align		4
.L_13:
        /*0038*/ 	.byte	0x04, 0x17
        /*003a*/ 	.short	(.L_15 - .L_14)
.L_14:
        /*003c*/ 	.word	0x00000000
        /*0040*/ 	.short	0x0004
        /*0042*/ 	.short	0x001c
        /*0044*/ 	.byte	0x00, 0xf0, 0x11, 0x00


	//----- nvinfo : EIATTR_KPARAM_INFO
	.align		4
.L_15:
        /*0048*/ 	.byte	0x04, 0x17
        /*004a*/ 	.short	(.L_17 - .L_16)
.L_16:
        /*004c*/ 	.word	0x00000000
        /*0050*/ 	.short	0x0003
        /*0052*/ 	.short	0x0018
        /*0054*/ 	.byte	0x00, 0xf0, 0x11, 0x00


	//----- nvinfo : EIATTR_KPARAM_INFO
	.align		4
.L_17:
        /*0058*/ 	.byte	0x04, 0x17
        /*005a*/ 	.short	(.L_19 - .L_18)
.L_18:
        /*005c*/ 	.word	0x00000000
        /*0060*/ 	.short	0x0002
        /*0062*/ 	.short	0x0010
        /*0064*/ 	.byte	0x00, 0xf0, 0x21, 0x00


	//----- nvinfo : EIATTR_KPARAM_INFO
	.align		4
.L_19:
        /*0068*/ 	.byte	0x04, 0x17
        /*006a*/ 	.short	(.L_21 - .L_20)
.L_20:
        /*006c*/ 	.word	0x00000000
        /*0070*/ 	.short	0x0001
        /*0072*/ 	.short	0x0008
        /*0074*/ 	.byte	0x00, 0xf0, 0x21, 0x00


	//----- nvinfo : EIATTR_KPARAM_INFO
	.align		4
.L_21:
        /*0078*/ 	.byte	0x04, 0x17
        /*007a*/ 	.short	(.L_23 - .L_22)
.L_22:
        /*007c*/ 	.word	0x00000000
        /*0080*/ 	.short	0x0000
        /*0082*/ 	.short	0x0000
        /*0084*/ 	.byte	0x00, 0xf0, 0x21, 0x00


	//----- nvinfo : EIATTR_SPARSE_MMA_MASK
	.align		4
.L_23:
        /*0088*/ 	.byte	0x03, 0x50
        /*008a*/ 	.short	0x0000


	//----- nvinfo : EIATTR_MAXREG_COUNT
	.align		4
        /*008c*/ 	.byte	0x03, 0x1b
        /*008e*/ 	.short	0x00ff


	//----- nvinfo : EIATTR_MERCURY_ISA_VERSION
	.align		4
        /*0090*/ 	.byte	0x03, 0x5f
        /*0092*/ 	.short	0x0101


	//----- nvinfo : EIATTR_VRC_CTA_INIT_COUNT
	.align		4
        /*0094*/ 	.byte	0x02, 0x4a
	.zero		1
	.zero		1


	//----- nvinfo : EIATTR_EXIT_INSTR_OFFSETS
	.align		4
        /*0098*/ 	.byte	0x04, 0x1c
        /*009a*/ 	.short	(.L_25 - .L_24)


	//   ....[0]....
.L_24:
        /*009c*/ 	.word	0x000000f0


	//   ....[1]....
        /*00a0*/ 	.word	0x00000c50


	//----- nvinfo : EIATTR_CBANK_PARAM_SIZE
	.align		4
.L_25:
        /*00a4*/ 	.byte	0x03, 0x19
        /*00a6*/ 	.short	0x0038


	//----- nvinfo : EIATTR_PARAM_CBANK
	.align		4
        /*00a8*/ 	.byte	0x04, 0x0a
        /*00aa*/ 	.short	(.L_27 - .L_26)
	.align		4
.L_26:
        /*00ac*/ 	.word	index@(.nv.constant0._Z15gemmNaiveKernelIfEvmmmT_S0_PKS0_S2_PS0_)
        /*00b0*/ 	.short	0x0380
        /*00b2*/ 	.short	0x0038


	//----- nvinfo : EIATTR_SW_WAR
	.align		4
.L_27:
        /*00b4*/ 	.byte	0x04, 0x36
        /*00b6*/ 	.short	(.L_29 - .L_28)
.L_28:
        /*00b8*/ 	.word	0x00000008
.L_29:


//--------------------- .nv.callgraph             --------------------------
	.section	.nv.callgraph,"",@"SHT_CUDA_CALLGRAPH"
	.align	4
	.sectionentsize	8
	.align		4
        /*0000*/ 	.word	0x00000000
	.align		4
        /*0004*/ 	.word	0xffffffff
	.align		4
        /*0008*/ 	.word	0x00000000
	.align		4
        /*000c*/ 	.word	0xfffffffe
	.align		4
        /*0010*/ 	.word	0x00000000
	.align		4
        /*0014*/ 	.word	0xfffffffd
	.align		4
        /*0018*/ 	.word	0x00000000
	.align		4
        /*001c*/ 	.word	0xfffffffc


//--------------------- .text._Z15gemmNaiveKernelIfEvmmmT_S0_PKS0_S2_PS0_ --------------------------
	.section	.text._Z15gemmNaiveKernelIfEvmmmT_S0_PKS0_S2_PS0_,"ax",@progbits
	.align	128
        .global         _Z15gemmNaiveKernelIfEvmmmT_S0_PKS0_S2_PS0_
        .type           _Z15gemmNaiveKernelIfEvmmmT_S0_PKS0_S2_PS0_,@function
        .size           _Z15gemmNaiveKernelIfEvmmmT_S0_PKS0_S2_PS0_,(.L_x_6 - _Z15gemmNaiveKernelIfEvmmmT_S0_PKS0_S2_PS0_)
        .other          _Z15gemmNaiveKernelIfEvmmmT_S0_PKS0_S2_PS0_,@"STO_CUDA_ENTRY STV_DEFAULT"
_Z15gemmNaiveKernelIfEvmmmT_S0_PKS0_S2_PS0_:
.text._Z15gemmNaiveKernelIfEvmmmT_S0_PKS0_S2_PS0_:
[----:B------:R-:W-:Y:S01]  /*0000*/  LDC R1, c[0x0][0x37c] ;  /* 0x0000df00ff017b82 */ /* 0x000fe20000000800 */
[----:B------:R-:W0:Y:S07]  /*0010*/  S2R R0, SR_TID.Y ;  /* 0x0000000000007919 */ /* 0x000e2e0000002200 */
[----:B------:R-:W1:Y:S01]  /*0020*/  LDC R12, c[0x0][0x360] ;  /* 0x0000d800ff0c7b82 */ /* 0x000e620000000800 */
[----:B------:R-:W1:Y:S07]  /*0030*/  S2R R13, SR_TID.X ;  /* 0x00000000000d7919 */ /* 0x000e6e0000002100 */
[----:B------:R-:W0:Y:S08]  /*0040*/  S2UR UR5, SR_CTAID.Y ;  /* 0x00000000000579c3 */ /* 0x000e300000002600 */
[----:B------:R-:W0:Y:S08]  /*0050*/  LDC R3, c[0x0][0x364] ;  /* 0x0000d900ff037b82 */ /* 0x000e300000000800 */
[----:B------:R-:W1:Y:S08]  /*0060*/  S2UR UR4, SR_CTAID.X ;  /* 0x00000000000479c3 */ /* 0x000e700000002500 */
[----:B------:R-:W2:Y:S08]  /*0070*/  LDC.64 R4, c[0x0][0x380] ;  /* 0x0000e000ff047b82 */ /* 0x000eb00000000a00 */
[----:B------:R-:W3:Y:S01]  /*0080*/  LDC.64 R10, c[0x0][0x388] ;  /* 0x0000e200ff0a7b82 */ /* 0x000ee20000000a00 */
[----:B0-----:R-:W-:-:S02]  /*0090*/  IMAD R3, R3, UR5, R0 ;  /* 0x0000000503037c24 */ /* 0x001fc4000f8e0200 */
[----:B-1----:R-:W-:-:S03]  /*00a0*/  IMAD R12, R12, UR4, R13 ;  /* 0x000000040c0c7c24 */ /* 0x002fc6000f8e020d */
[----:B--2---:R-:W-:-:S04]  /*00b0*/  ISETP.GE.U32.AND P0, PT, R3, R4, PT ;  /* 0x000000040300720c */ /* 0x004fc80003f06070 */
[----:B------:R-:W-:Y:S02]  /*00c0*/  ISETP.GE.U32.AND.EX P0, PT, RZ, R5, PT, P0 ;  /* 0x00000005ff00720c */ /* 0x000fe40003f06100 */
[----:B---3--:R-:W-:-:S04]  /*00d0*/  ISETP.GE.U32.AND P1, PT, R12, R10, PT ;  /* 0x0000000a0c00720c */ /* 0x008fc80003f26070 */
[----:B------:R-:W-:-:S13]  /*00e0*/  ISETP.GE.U32.OR.EX P0, PT, RZ, R11, P0, P1 ;  /* 0x0000000bff00720c */ /* 0x000fda0000706510 */
[----:B------:R-:W-:Y:S05]  /*00f0*/  @P0 EXIT ;  /* 0x000000000000094d */ /* 0x000fea0003800000 */
[----:B------:R-:W0:Y:S01]  /*0100*/  LDCU.64 UR8, c[0x0][0x390] ;  /* 0x00007200ff0877ac */ /* 0x000e220008000a00 */
[----:B------:R-:W-:Y:S01]  /*0110*/  IMAD.MOV.U32 R19, RZ, RZ, RZ ;  /* 0x000000ffff137224 */ /* 0x000fe200078e00ff */
[----:B------:R-:W1:Y:S01]  /*0120*/  LDCU.64 UR10, c[0x0][0x358] ;  /* 0x00006b00ff0a77ac */ /* 0x000e620008000a00 */
[----:B0-----:R-:W-:-:S04]  /*0130*/  UISETP.NE.U32.AND UP0, UPT, UR8, URZ, UPT ;  /* 0x000000ff0800728c */ /* 0x001fc8000bf05070 */
[----:B------:R-:W-:-:S09]  /*0140*/  UISETP.NE.AND.EX UP0, UPT, UR9, URZ, UPT, UP0 ;  /* 0x000000ff0900728c */ /* 0x000fd2000bf05300 */
[----:B-1----:R-:W-:Y:S05]  /*0150*/  BRA.U !UP0, `(.L_x_0) ;  /* 0x00000009088c7547 */ /* 0x002fea000b800000 */
[----:B------:R-:W-:Y:S02]  /*0160*/  UISETP.GE.U32.AND UP1, UPT, UR8, 0x8, UPT ;  /* 0x000000080800788c */ /* 0x000fe4000bf26070 */
[C---:B------:R-:W-:Y:S01]  /*0170*/  IMAD.WIDE.U32 R14, R3.reuse, UR8, RZ ;  /* 0x00000008030e7c25 */ /* 0x040fe2000f8e00ff */
[----:B------:R-:W-:Y:S02]  /*0180*/  ULOP3.LUT UR12, UR8, 0x7, URZ, 0xc0, !UPT ;  /* 0x00000007080c7892 */ /* 0x000fe4000f8ec0ff */
[----:B------:R-:W-:Y:S01]  /*0190*/  UISETP.GE.U32.AND.EX UP1, UPT, UR9, URZ, UPT, UP1 ;  /* 0x000000ff0900728c */ /* 0x000fe2000bf26110 */
[----:B------:R-:W-:Y:S01]  /*01a0*/  IMAD.MOV.U32 R19, RZ, RZ, RZ ;  /* 0x000000ffff137224 */ /* 0x000fe200078e00ff */
[----:B------:R-:W-:Y:S01]  /*01b0*/  UISETP.NE.U32.AND UP0, UPT, UR12, URZ, UPT ;  /* 0x000000ff0c00728c */ /* 0x000fe2000bf05070 */
[----:B------:R-:W-:Y:S01]  /*01c0*/  IMAD R0, R3, UR9, R15 ;  /* 0x0000000903007c24 */ /* 0x000fe2000f8e020f */
[----:B------:R-:W-:Y:S01]  /*01d0*/  UMOV UR4, URZ ;  /* 0x000000ff00047c82 */ /* 0x000fe20008000000 */
[----:B------:R-:W-:Y:S01]  /*01e0*/  UMOV UR5, URZ ;  /* 0x000000ff00057c82 */ /* 0x000fe20008000000 */
[----:B------:R-:W-:-:S03]  /*01f0*/  UISETP.NE.AND.EX UP0, UPT, URZ, URZ, UPT, UP0 ;  /* 0x000000ffff00728c */ /* 0x000fc6000bf05300 */
[----:B------:R-:W-:Y:S08]  /*0200*/  BRA.U !UP1, `(.L_x_1) ;  /* 0x0000000109fc7547 */ /* 0x000ff0000b800000 */
[----:B------:R-:W0:Y:S01]  /*0210*/  LDCU.128 UR16, c[0x0][0x3a0] ;  /* 0x00007400ff1077ac */ /* 0x000e220008000c00 */
[C-C-:B------:R-:W-:Y:S01]  /*0220*/  SHF.L.U64.HI R2, R10.reuse, 0x5, R11.reuse ;  /* 0x000000050a027819 */ /* 0x140fe2000001020b */
[----:B------:R-:W-:Y:S01]  /*0230*/  IMAD.MOV.U32 R19, RZ, RZ, RZ ;  /* 0x000000ffff137224 */ /* 0x000fe200078e00ff */
[C---:B------:R-:W-:Y:S01]  /*0240*/  SHF.L.U64.HI R6, R10.reuse, 0x2, R11 ;  /* 0x000000020a067819 */ /* 0x040fe2000001020b */
[----:B------:R-:W1:Y:S01]  /*0250*/  LDCU UR5, c[0x0][0x394] ;  /* 0x00007280ff0577ac */ /* 0x000e620008000800 */
[----:B------:R-:W-:Y:S01]  /*0260*/  SHF.L.U32 R7, R10, 0x2, RZ ;  /* 0x000000020a077819 */ /* 0x000fe200000006ff */
[----:B------:R-:W-:-:S07]  /*0270*/  ULOP3.LUT UR4, UR8, 0xfffffff8, URZ, 0xc0, !UPT ;  /* 0xfffffff808047892 */ /* 0x000fce000f8ec0ff */
[----:B------:R-:W-:Y:S01]  /*0280*/  UMOV UR6, UR4 ;  /* 0x0000000400067c82 */ /* 0x000fe20008000000 */
[----:B0-----:R-:W-:Y:S02]  /*0290*/  LEA R9, P1, R14, UR16, 0x2 ;  /* 0x000000100e097c11 */ /* 0x001fe4000f8210ff */
[----:B------:R-:W-:Y:S02]  /*02a0*/  LEA R4, P0, R12, UR18, 0x2 ;  /* 0x000000120c047c11 */ /* 0x000fe4000f8010ff */
[----:B------:R-:W-:Y:S01]  /*02b0*/  LEA.HI.X R17, R14, UR17, R0, 0x2, P1 ;  /* 0x000000110e117c11 */ /* 0x000fe200088f1400 */
[----:B-1----:R-:W-:Y:S01]  /*02c0*/  UMOV UR7, UR5 ;  /* 0x0000000500077c82 */ /* 0x002fe20008000000 */
[----:B------:R-:W-:Y:S02]  /*02d0*/  IADD3 R9, P1, PT, R9, 0x10, RZ ;  /* 0x0000001009097810 */ /* 0x000fe40007f3e0ff */
[----:B------:R-:W-:-:S03]  /*02e0*/  LEA.HI.X R5, R12, UR19, RZ, 0x2, P0 ;  /* 0x000000130c057c11 */ /* 0x000fc600080f14ff */
[----:B------:R-:W-:-:S08]  /*02f0*/  IMAD.X R17, RZ, RZ, R17, P1 ;  /* 0x000000ffff117224 */ /* 0x000fd000008e0611 */
.L_x_2:
[-C--:B------:R-:W-:Y:S01]  /*0300*/  IADD3 R8, P0, PT, R4, R7.reuse, RZ ;  /* 0x0000000704087210 */ /* 0x080fe20007f1e0ff */
[----:B------:R-:W-:Y:S01]  /*0310*/  IMAD.MOV.U32 R16, RZ, RZ, R9 ;  /* 0x000000ffff107224 */ /* 0x000fe200078e0009 */
[----:B------:R-:W2:Y:S02]  /*0320*/  LDG.E R22, desc[UR10][R4.64] ;  /* 0x0000000a04167981 */ /* 0x000ea4000c1e1900 */
[----:B------:R-:W-:Y:S02]  /*0330*/  IADD3.X R9, PT, PT, R5, R6, RZ, P0, !PT ;  /* 0x0000000605097210 */ /* 0x000fe400007fe4ff */
[----:B------:R-:W2:Y:S01]  /*0340*/  LDG.E R28, desc[UR10][R16.64+-0x10] ;  /* 0xfffff00a101c7981 */ /* 0x000ea2000c1e1900 */
[----:B------:R-:W-:-:S03]  /*0350*/  IADD3 R24, P0, PT, R8, R7, RZ ;  /* 0x0000000708187210 */ /* 0x000fc60007f1e0ff */
[----:B------:R-:W3:Y:S02]  /*0360*/  LDG.E R8, desc[UR10][R8.64] ;  /* 0x0000000a08087981 */ /* 0x000ee4000c1e1900 */
[----:B------:R-:W-:Y:S02]  /*0370*/  IMAD.X R25, R9, 0x1, R6, P0 ;  /* 0x0000000109197824 */ /* 0x000fe400000e0606 */
[----:B------:R-:W4:Y:S04]  /*0380*/  LDG.E R27, desc[UR10][R16.64+-0x8] ;  /* 0xfffff80a101b7981 */ /* 0x000f28000c1e1900 */
[----:B------:R-:W4:Y:S04]  /*0390*/  LDG.E R26, desc[UR10][R24.64] ;  /* 0x0000000a181a7981 */ /* 0x000f28000c1e1900 */
[----:B------:R-:W3:Y:S01]  /*03a0*/  LDG.E R9, desc[UR10][R16.64+-0xc] ;  /* 0xfffff40a10097981 */ /* 0x000ee2000c1e1900 */
[----:B------:R-:W-:-:S03]  /*03b0*/  IADD3 R20, P0, PT, R24, R7, RZ ;  /* 0x0000000718147210 */ /* 0x000fc60007f1e0ff */
[----:B------:R-:W5:Y:S02]  /*03c0*/  LDG.E R29, desc[UR10][R16.64+-0x4] ;  /* 0xfffffc0a101d7981 */ /* 0x000f64000c1e1900 */
[----:B------:R-:W-:Y:S01]  /*03d0*/  IMAD.X R21, R25, 0x1, R6, P0 ;  /* 0x0000000119157824 */ /* 0x000fe200000e0606 */
[----:B------:R-:W-:-:S04]  /*03e0*/  IADD3 R18, P0, PT, R20, R7, RZ ;  /* 0x0000000714127210 */ /* 0x000fc80007f1e0ff */
[----:B------:R-:W5:Y:S01]  /*03f0*/  LDG.E R20, desc[UR10][R20.64] ;  /* 0x0000000a14147981 */ /* 0x000f62000c1e1900 */
[----:B--2---:R-:W-:Y:S01]  /*0400*/  FFMA R28, R28, R22, R19 ;  /* 0x000000161c1c7223 */ /* 0x004fe20000000013 */
[----:B------:R-:W-:Y:S02]  /*0410*/  IADD3.X R19, PT, PT, R21, R6, RZ, P0, !PT ;  /* 0x0000000615137210 */ /* 0x000fe400007fe4ff */
[-C--:B------:R-:W-:Y:S01]  /*0420*/  IADD3 R22, P0, PT, R18, R7.reuse, RZ ;  /* 0x0000000712167210 */ /* 0x080fe20007f1e0ff */
[----:B------:R-:W2:Y:S04]  /*0430*/  LDG.E R21, desc[UR10][R16.64+0x4] ;  /* 0x0000040a10157981 */ /* 0x000ea8000c1e1900 */
[----:B------:R-:W-:Y:S01]  /*0440*/  IMAD.X R23, R19, 0x1, R6, P0 ;  /* 0x0000000113177824 */ /* 0x000fe200000e0606 */
[----:B------:R-:W2:Y:S01]  /*0450*/  LDG.E R18, desc[UR10][R18.64] ;  /* 0x0000000a12127981 */ /* 0x000ea2000c1e1900 */
[----:B---3--:R-:W-:Y:S01]  /*0460*/  FFMA R28, R9, R8, R28 ;  /* 0x00000008091c7223 */ /* 0x008fe2000000001c */
[----:B------:R-:W-:-:S02]  /*0470*/  IADD3 R8, P0, PT, R22, R7, RZ ;  /* 0x0000000716087210 */ /* 0x000fc40007f1e0ff */
[----:B------:R-:W3:Y:S01]  /*0480*/  LDG.E R22, desc[UR10][R22.64] ;  /* 0x0000000a16167981 */ /* 0x000ee2000c1e1900 */
[----:B----4-:R-:W-:-:S03]  /*0490*/  FFMA R26, R27, R26, R28 ;  /* 0x0000001a1b1a7223 */ /* 0x010fc6000000001c */
[----:B------:R-:W2:Y:S01]  /*04a0*/  LDG.E R27, desc[UR10][R16.64] ;  /* 0x0000000a101b7981 */ /* 0x000ea2000c1e1900 */
[----:B------:R-:W-:Y:S01]  /*04b0*/  IMAD.X R9, R23, 0x1, R6, P0 ;  /* 0x0000000117097824 */ /* 0x000fe200000e0606 */
[----:B------:R-:W-:Y:S02]  /*04c0*/  IADD3 R24, P0, PT, R8, R7, RZ ;  /* 0x0000000708187210 */ /* 0x000fe40007f1e0ff */
[----:B------:R-:W4:Y:S02]  /*04d0*/  LDG.E R28, desc[UR10][R16.64+0x8] ;  /* 0x0000080a101c7981 */ /* 0x000f24000c1e1900 */
[----:B------:R-:W-:Y:S02]  /*04e0*/  IADD3.X R25, PT, PT, R9, R6, RZ, P0, !PT ;  /* 0x0000000609197210 */ /* 0x000fe400007fe4ff */
[----:B------:R0:W4:Y:S04]  /*04f0*/  LDG.E R8, desc[UR10][R8.64] ;  /* 0x0000000a08087981 */ /* 0x000128000c1e1900 */
[----:B------:R-:W4:Y:S04]  /*0500*/  LDG.E R24, desc[UR10][R24.64] ;  /* 0x0000000a18187981 */ /* 0x000f28000c1e1900 */
[----:B------:R1:W4:Y:S01]  /*0510*/  LDG.E R19, desc[UR10][R16.64+0xc] ;  /* 0x00000c0a10137981 */ /* 0x000322000c1e1900 */
[----:B------:R-:W-:Y:S01]  /*0520*/  UIADD3 UR6, UP1, UPT, UR6, -0x8, URZ ;  /* 0xfffffff806067890 */ /* 0x000fe2000ff3e0ff */
[----:B-----5:R-:W-:-:S03]  /*0530*/  FFMA R20, R29, R20, R26 ;  /* 0x000000141d147223 */ /* 0x020fc6000000001a */
[----:B------:R-:W-:Y:S02]  /*0540*/  UIADD3.X UR7, UPT, UPT, UR7, -0x1, URZ, UP1, !UPT ;  /* 0xffffffff07077890 */ /* 0x000fe40008ffe4ff */
[----:B------:R-:W-:-:S04]  /*0550*/  UISETP.NE.U32.AND UP1, UPT, UR6, URZ, UPT ;  /* 0x000000ff0600728c */ /* 0x000fc8000bf25070 */
[----:B------:R-:W-:Y:S01]  /*0560*/  UISETP.NE.AND.EX UP1, UPT, UR7, URZ, UPT, UP1 ;  /* 0x000000ff0700728c */ /* 0x000fe2000bf25310 */
[----:B------:R-:W-:Y:S02]  /*0570*/  LEA R4, P0, R10, R4, 0x5 ;  /* 0x000000040a047211 */ /* 0x000fe400078028ff */
[----:B0-----:R-:W-:-:S03]  /*0580*/  IADD3 R9, P1, PT, R16, 0x20, RZ ;  /* 0x0000002010097810 */ /* 0x001fc60007f3e0ff */
[----:B------:R-:W-:Y:S02]  /*0590*/  IMAD.X R5, R5, 0x1, R2, P0 ;  /* 0x0000000105057824 */ /* 0x000fe400000e0602 */
[----:B-1----:R-:W-:Y:S02]  /*05a0*/  IMAD.X R17, RZ, RZ, R17, P1 ;  /* 0x000000ffff117224 */ /* 0x002fe400008e0611 */
[----:B--2---:R-:W-:-:S04]  /*05b0*/  FFMA R18, R27, R18, R20 ;  /* 0x000000121b127223 */ /* 0x004fc80000000014 */
[----:B---3--:R-:W-:-:S04]  /*05c0*/  FFMA R21, R21, R22, R18 ;  /* 0x0000001615157223 */ /* 0x008fc80000000012 */
[----:B----4-:R-:W-:-:S04]  /*05d0*/  FFMA R8, R28, R8, R21 ;  /* 0x000000081c087223 */ /* 0x010fc80000000015 */
[----:B------:R-:W-:Y:S01]  /*05e0*/  FFMA R19, R19, R24, R8 ;  /* 0x0000001813137223 */ /* 0x000fe20000000008 */
[----:B------:R-:W-:Y:S06]  /*05f0*/  BRA.U UP1, `(.L_x_2) ;  /* 0xfffffffd01407547 */ /* 0x000fec000b83ffff */
.L_x_1:
[----:B------:R-:W-:Y:S05]  /*0600*/  BRA.U !UP0, `(.L_x_0) ;  /* 0x0000000508607547 */ /* 0x000fea000b800000 */
[----:B------:R-:W-:Y:S02]  /*0610*/  UISETP.GE.U32.AND UP1, UPT, UR12, 0x4, UPT ;  /* 0x000000040c00788c */ /* 0x000fe4000bf26070 */
[----:B------:R-:W-:Y:S02]  /*0620*/  ULOP3.LUT UR7, UR8, 0x3, URZ, 0xc0, !UPT ;  /* 0x0000000308077892 */ /* 0x000fe4000f8ec0ff */
[----:B------:R-:W-:Y:S02]  /*0630*/  UISETP.GE.U32.AND.EX UP1, UPT, URZ, URZ, UPT, UP1 ;  /* 0x000000ffff00728c */ /* 0x000fe4000bf26110 */
[----:B------:R-:W-:-:S04]  /*0640*/  UISETP.NE.U32.AND UP0, UPT, UR7, URZ, UPT ;  /* 0x000000ff0700728c */ /* 0x000fc8000bf05070 */
[----:B------:R-:W-:-:S03]  /*0650*/  UISETP.NE.AND.EX UP0, UPT, URZ, URZ, UPT, UP0 ;  /* 0x000000ffff00728c */ /* 0x000fc6000bf05300 */
[----:B------:R-:W-:Y:S08]  /*0660*/  BRA.U !UP1, `(.L_x_3) ;  /* 0x00000001098c7547 */ /* 0x000ff0000b800000 */
[----:B------:R-:W0:Y:S01]  /*0670*/  LDCU.128 UR12, c[0x0][0x3a0] ;  /* 0x00007400ff0c77ac */ /* 0x000e220008000c00 */
[----:B------:R-:W-:Y:S02]  /*0680*/  HFMA2 R13, -RZ, RZ, 0, 0 ;  /* 0x00000000ff0d7431 */ /* 0x000fe400000001ff */
[C---:B------:R-:W-:Y:S02]  /*0690*/  IMAD R2, R10.reuse, UR5, RZ ;  /* 0x000000050a027c24 */ /* 0x040fe4000f8e02ff */
[----:B------:R-:W-:-:S04]  /*06a0*/  IMAD.WIDE.U32 R8, R10, 0x4, RZ ;  /* 0x000000040a087825 */ /* 0x000fc800078e00ff */
[----:B------:R-:W-:Y:S01]  /*06b0*/  IMAD R5, R11, UR4, R2 ;  /* 0x000000040b057c24 */ /* 0x000fe2000f8e0202 */
[----:B------:R-:W-:Y:S01]  /*06c0*/  IADD3 R2, P1, PT, R14, UR4, RZ ;  /* 0x000000040e027c10 */ /* 0x000fe2000ff3e0ff */
[----:B------:R-:W-:-:S04]  /*06d0*/  IMAD.WIDE.U32 R6, R10, UR4, R12 ;  /* 0x000000040a067c25 */ /* 0x000fc8000f8e000c */
[----:B------:R-:W-:Y:S02]  /*06e0*/  IMAD.IADD R5, R7, 0x1, R5 ;  /* 0x0000000107057824 */ /* 0x000fe400078e0205 */
[----:B------:R-:W-:Y:S01]  /*06f0*/  IMAD.SHL.U32 R7, R11, 0x4, RZ ;  /* 0x000000040b077824 */ /* 0x000fe200078e00ff */
[----:B0-----:R-:W-:Y:S02]  /*0700*/  LEA R20, P2, R6, UR14, 0x2 ;  /* 0x0000000e06147c11 */ /* 0x001fe4000f8410ff */
[----:B------:R-:W-:Y:S02]  /*0710*/  LEA R4, P0, R2, UR12, 0x2 ;  /* 0x0000000c02047c11 */ /* 0x000fe4000f8010ff */
[----:B------:R-:W-:Y:S02]  /*0720*/  LEA.HI.X R21, R6, UR15, R5, 0x2, P2 ;  /* 0x0000000f06157c11 */ /* 0x000fe400090f1405 */
[----:B------:R-:W-:Y:S02]  /*0730*/  IADD3.X R5, PT, PT, R0, UR5, RZ, P1, !PT ;  /* 0x0000000500057c10 */ /* 0x000fe40008ffe4ff */
[----:B------:R-:W-:-:S02]  /*0740*/  IADD3 R16, P1, PT, R20, R8, RZ ;  /* 0x0000000814107210 */ /* 0x000fc40007f3e0ff */
[----:B------:R-:W-:Y:S02]  /*0750*/  IADD3 R9, PT, PT, R9, R7, RZ ;  /* 0x0000000709097210 */ /* 0x000fe40007ffe0ff */
[----:B------:R-:W-:Y:S02]  /*0760*/  LEA.HI.X R5, R2, UR13, R5, 0x2, P0 ;  /* 0x0000000d02057c11 */ /* 0x000fe400080f1405 */
[-C--:B------:R-:W-:Y:S01]  /*0770*/  IADD3 R6, P0, PT, R16, R8.reuse, RZ ;  /* 0x0000000810067210 */ /* 0x080fe20007f1e0ff */
[----:B------:R-:W-:Y:S01]  /*0780*/  IMAD.X R17, R9, 0x1, R21, P1 ;  /* 0x0000000109117824 */ /* 0x000fe200008e0615 */
[----:B------:R-:W2:Y:S02]  /*0790*/  LDG.E R2, desc[UR10][R20.64] ;  /* 0x0000000a14027981 */ /* 0x000ea4000c1e1900 */
[----:B------:R-:W-:Y:S02]  /*07a0*/  IADD3 R8, P1, PT, R6, R8, RZ ;  /* 0x0000000806087210 */ /* 0x000fe40007f3e0ff */
[----:B------:R-:W2:Y:S01]  /*07b0*/  LDG.E R18, desc[UR10][R4.64] ;  /* 0x0000000a04127981 */ /* 0x000ea2000c1e1900 */
[----:B------:R-:W-:-:S03]  /*07c0*/  IMAD.X R7, R17, 0x1, R9, P0 ;  /* 0x0000000111077824 */ /* 0x000fc600000e0609 */
[----:B------:R-:W3:Y:S04]  /*07d0*/  LDG.E R16, desc[UR10][R16.64] ;  /* 0x0000000a10107981 */ /* 0x000ee8000c1e1900 */
[----:B------:R-:W3:Y:S01]  /*07e0*/  LDG.E R23, desc[UR10][R4.64+0x4] ;  /* 0x0000040a04177981 */ /* 0x000ee2000c1e1900 */
[----:B------:R-:W-:-:S03]  /*07f0*/  IADD3.X R9, PT, PT, R7, R9, RZ, P1, !PT ;  /* 0x0000000907097210 */ /* 0x000fc60000ffe4ff */
[----:B------:R-:W4:Y:S04]  /*0800*/  LDG.E R6, desc[UR10][R6.64] ;  /* 0x0000000a06067981 */ /* 0x000f28000c1e1900 */
[----:B------:R-:W4:Y:S04]  /*0810*/  LDG.E R25, desc[UR10][R4.64+0x8] ;  /* 0x0000080a04197981 */ /* 0x000f28000c1e1900 */
[----:B------:R-:W5:Y:S04]  /*0820*/  LDG.E R27, desc[UR10][R4.64+0xc] ;  /* 0x00000c0a041b7981 */ /* 0x000f68000c1e1900 */
[----:B------:R-:W5:Y:S01]  /*0830*/  LDG.E R8, desc[UR10][R8.64] ;  /* 0x0000000a08087981 */ /* 0x000f62000c1e1900 */
[----:B------:R-:W-:-:S04]  /*0840*/  UIADD3 UR4, UP1, UPT, UR4, 0x4, URZ ;  /* 0x0000000404047890 */ /* 0x000fc8000ff3e0ff */
[----:B------:R-:W-:Y:S01]  /*0850*/  UIADD3.X UR5, UPT, UPT, URZ, UR5, URZ, UP1, !UPT ;  /* 0x00000005ff057290 */ /* 0x000fe20008ffe4ff */
[----:B--2---:R-:W-:-:S04]  /*0860*/  FFMA R2, R18, R2, R19 ;  /* 0x0000000212027223 */ /* 0x004fc80000000013 */
[----:B---3--:R-:W-:-:S04]  /*0870*/  FFMA R2, R23, R16, R2 ;  /* 0x0000001017027223 */ /* 0x008fc80000000002 */
[----:B----4-:R-:W-:-:S04]  /*0880*/  FFMA R2, R25, R6, R2 ;  /* 0x0000000619027223 */ /* 0x010fc80000000002 */
[----:B-----5:R-:W-:-:S07]  /*0890*/  FFMA R19, R27, R8, R2 ;  /* 0x000000081b137223 */ /* 0x020fce0000000002 */
.L_x_3:
[----:B------:R-:W-:Y:S05]  /*08a0*/  BRA.U !UP0, `(.L_x_0) ;  /* 0x0000000108b87547 */ /* 0x000fea000b800000 */
[----:B------:R-:W-:Y:S02]  /*08b0*/  UISETP.NE.U32.AND UP1, UPT, UR7, 0x1, UPT ;  /* 0x000000010700788c */ /* 0x000fe4000bf25070 */
[----:B------:R-:W-:Y:S02]  /*08c0*/  ULOP3.LUT UR6, UR8, 0x1, URZ, 0xc0, !UPT ;  /* 0x0000000108067892 */ /* 0x000fe4000f8ec0ff */
[----:B------:R-:W-:Y:S02]  /*08d0*/  UISETP.NE.AND.EX UP1, UPT, URZ, URZ, UPT, UP1 ;  /* 0x000000ffff00728c */ /* 0x000fe4000bf25310 */
[----:B------:R-:W-:-:S04]  /*08e0*/  UISETP.NE.U32.AND UP0, UPT, UR6, 0x1, UPT ;  /* 0x000000010600788c */ /* 0x000fc8000bf05070 */
[----:B------:R-:W-:-:S03]  /*08f0*/  UISETP.NE.U32.AND.EX UP0, UPT, URZ, URZ, UPT, UP0 ;  /* 0x000000ffff00728c */ /* 0x000fc6000bf05100 */
[----:B------:R-:W-:Y:S08]  /*0900*/  BRA.U !UP1, `(.L_x_4) ;  /* 0x00000001095c7547 */ /* 0x000ff0000b800000 */
[----:B------:R-:W0:Y:S01]  /*0910*/  LDCU.128 UR12, c[0x0][0x3a0] ;  /* 0x00007400ff0c77ac */ /* 0x000e220008000c00 */
[----:B------:R-:W-:Y:S01]  /*0920*/  IMAD R6, R10, UR5, RZ ;  /* 0x000000050a067c24 */ /* 0x000fe2000f8e02ff */
[----:B------:R-:W-:Y:S01]  /*0930*/  IADD3 R2, P0, PT, R14, UR4, RZ ;  /* 0x000000040e027c10 */ /* 0x000fe2000ff1e0ff */
[----:B------:R-:W-:Y:S02]  /*0940*/  IMAD.MOV.U32 R4, RZ, RZ, R12 ;  /* 0x000000ffff047224 */ /* 0x000fe400078e000c */
[----:B------:R-:W-:Y:S02]  /*0950*/  IMAD.MOV.U32 R5, RZ, RZ, RZ ;  /* 0x000000ffff057224 */ /* 0x000fe400078e00ff */
[----:B------:R-:W-:Y:S02]  /*0960*/  IMAD R7, R11, UR4, R6 ;  /* 0x000000040b077c24 */ /* 0x000fe4000f8e0206 */
[----:B------:R-:W-:Y:S01]  /*0970*/  IMAD.WIDE.U32 R8, R10, UR4, R4 ;  /* 0x000000040a087c25 */ /* 0x000fe2000f8e0004 */
[----:B------:R-:W-:-:S04]  /*0980*/  IADD3.X R5, PT, PT, R0, UR5, RZ, P0, !PT ;  /* 0x0000000500057c10 */ /* 0x000fc800087fe4ff */
[----:B------:R-:W-:Y:S02]  /*0990*/  IADD3 R7, PT, PT, R9, R7, RZ ;  /* 0x0000000709077210 */ /* 0x000fe40007ffe0ff */
[----:B0-----:R-:W-:Y:S02]  /*09a0*/  LEA R6, P0, R8, UR14, 0x2 ;  /* 0x0000000e08067c11 */ /* 0x001fe4000f8010ff */
[----:B------:R-:W-:Y:S02]  /*09b0*/  LEA R4, P1, R2, UR12, 0x2 ;  /* 0x0000000c02047c11 */ /* 0x000fe4000f8210ff */
[----:B------:R-:W-:Y:S02]  /*09c0*/  LEA.HI.X R7, R8, UR15, R7, 0x2, P0 ;  /* 0x0000000f08077c11 */ /* 0x000fe400080f1407 */
[----:B------:R-:W-:Y:S02]  /*09d0*/  LEA.HI.X R5, R2, UR13, R5, 0x2, P1 ;  /* 0x0000000d02057c11 */ /* 0x000fe400088f1405 */
[----:B------:R-:W-:-:S02]  /*09e0*/  LEA R8, P0, R10, R6, 0x2 ;  /* 0x000000060a087211 */ /* 0x000fc400078010ff */
[----:B------:R-:W2:Y:S02]  /*09f0*/  LDG.E R6, desc[UR10][R6.64] ;  /* 0x0000000a06067981 */ /* 0x000ea4000c1e1900 */
[----:B------:R-:W-:Y:S02]  /*0a00*/  LEA.HI.X R9, R10, R7, R11, 0x2, P0 ;  /* 0x000000070a097211 */ /* 0x000fe400000f140b */
[----:B------:R-:W2:Y:S04]  /*0a10*/  LDG.E R2, desc[UR10][R4.64] ;  /* 0x0000000a04027981 */ /* 0x000ea8000c1e1900 */
[----:B------:R-:W3:Y:S04]  /*0a20*/  LDG.E R16, desc[UR10][R4.64+0x4] ;  /* 0x0000040a04107981 */ /* 0x000ee8000c1e1900 */
[----:B------:R-:W3:Y:S01]  /*0a30*/  LDG.E R8, desc[UR10][R8.64] ;  /* 0x0000000a08087981 */ /* 0x000ee2000c1e1900 */
[----:B------:R-:W-:-:S04]  /*0a40*/  UIADD3 UR4, UP1, UPT, UR4, 0x2, URZ ;  /* 0x0000000204047890 */ /* 0x000fc8000ff3e0ff */
[----:B------:R-:W-:Y:S01]  /*0a50*/  UIADD3.X UR5, UPT, UPT, URZ, UR5, URZ, UP1, !UPT ;  /* 0x00000005ff057290 */ /* 0x000fe20008ffe4ff */
[----:B--2---:R-:W-:-:S04]  /*0a60*/  FFMA R19, R2, R6, R19 ;  /* 0x0000000602137223 */ /* 0x004fc80000000013 */
[----:B---3--:R-:W-:-:S07]  /*0a70*/  FFMA R19, R16, R8, R19 ;  /* 0x0000000810137223 */ /* 0x008fce0000000013 */
.L_x_4:
[----:B------:R-:W-:Y:S05]  /*0a80*/  BRA.U UP0, `(.L_x_0) ;  /* 0x0000000100407547 */ /* 0x000fea000b800000 */
[----:B------:R-:W0:Y:S01]  /*0a90*/  LDCU.128 UR12, c[0x0][0x3a0] ;  /* 0x00007400ff0c77ac */ /* 0x000e220008000c00 */
[----:B------:R-:W-:Y:S01]  /*0aa0*/  IMAD R2, R10, UR5, RZ ;  /* 0x000000050a027c24 */ /* 0x000fe2000f8e02ff */
[----:B------:R-:W-:Y:S01]  /*0ab0*/  IADD3 R14, P0, PT, R14, UR4, RZ ;  /* 0x000000040e0e7c10 */ /* 0x000fe2000ff1e0ff */
[----:B------:R-:W-:Y:S02]  /*0ac0*/  IMAD.MOV.U32 R6, RZ, RZ, R12 ;  /* 0x000000ffff067224 */ /* 0x000fe400078e000c */
[----:B------:R-:W-:Y:S01]  /*0ad0*/  IMAD.MOV.U32 R7, RZ, RZ, RZ ;  /* 0x000000ffff077224 */ /* 0x000fe200078e00ff */
[----:B------:R-:W-:Y:S01]  /*0ae0*/  IADD3.X R5, PT, PT, R0, UR5, RZ, P0, !PT ;  /* 0x0000000500057c10 */ /* 0x000fe200087fe4ff */
[----:B------:R-:W-:Y:S02]  /*0af0*/  IMAD R9, R11, UR4, R2 ;  /* 0x000000040b097c24 */ /* 0x000fe4000f8e0202 */
[----:B------:R-:W-:-:S05]  /*0b00*/  IMAD.WIDE.U32 R6, R10, UR4, R6 ;  /* 0x000000040a067c25 */ /* 0x000fca000f8e0006 */
[----:B------:R-:W-:Y:S02]  /*0b10*/  IADD3 R7, PT, PT, R7, R9, RZ ;  /* 0x0000000907077210 */ /* 0x000fe40007ffe0ff */
[----:B0-----:R-:W-:Y:S02]  /*0b20*/  LEA R4, P1, R14, UR12, 0x2 ;  /* 0x0000000c0e047c11 */ /* 0x001fe4000f8210ff */
[----:B------:R-:W-:Y:S02]  /*0b30*/  LEA R8, P0, R6, UR14, 0x2 ;  /* 0x0000000e06087c11 */ /* 0x000fe4000f8010ff */
[----:B------:R-:W-:Y:S02]  /*0b40*/  LEA.HI.X R5, R14, UR13, R5, 0x2, P1 ;  /* 0x0000000d0e057c11 */ /* 0x000fe400088f1405 */
[----:B------:R-:W-:-:S03]  /*0b50*/  LEA.HI.X R9, R6, UR15, R7, 0x2, P0 ;  /* 0x0000000f06097c11 */ /* 0x000fc600080f1407 */
[----:B------:R-:W2:Y:S04]  /*0b60*/  LDG.E R4, desc[UR10][R4.64] ;  /* 0x0000000a04047981 */ /* 0x000ea8000c1e1900 */
[----:B------:R-:W2:Y:S02]  /*0b70*/  LDG.E R8, desc[UR10][R8.64] ;  /* 0x0000000a08087981 */ /* 0x000ea4000c1e1900 */
[----:B--2---:R-:W-:-:S07]  /*0b80*/  FFMA R19, R4, R8, R19 ;  /* 0x0000000804137223 */ /* 0x004fce0000000013 */
.L_x_0:
[----:B------:R-:W0:Y:S01]  /*0b90*/  LDCU.64 UR4, c[0x0][0x3b0] ;  /* 0x00007600ff0477ac */ /* 0x000e220008000a00 */
[----:B------:R-:W-:Y:S01]  /*0ba0*/  MOV R5, RZ ;  /* 0x000000ff00057202 */ /* 0x000fe20000000f00 */
[----:B------:R-:W-:-:S04]  /*0bb0*/  IMAD.MOV.U32 R4, RZ, RZ, R12 ;  /* 0x000000ffff047224 */ /* 0x000fc800078e000c */
[----:B------:R-:W-:-:S04]  /*0bc0*/  IMAD.WIDE.U32 R4, R3, R10, R4 ;  /* 0x0000000a03047225 */ /* 0x000fc800078e0004 */
[----:B------:R-:W-:Y:S01]  /*0bd0*/  IMAD R3, R3, R11, R5 ;  /* 0x0000000b03037224 */ /* 0x000fe200078e0205 */
[----:B0-----:R-:W-:-:S04]  /*0be0*/  LEA R2, P0, R4, UR4, 0x2 ;  /* 0x0000000404027c11 */ /* 0x001fc8000f8010ff */
[----:B------:R-:W-:Y:S01]  /*0bf0*/  LEA.HI.X R3, R4, UR5, R3, 0x2, P0 ;  /* 0x0000000504037c11 */ /* 0x000fe200080f1403 */
[----:B------:R-:W0:Y:S04]  /*0c00*/  LDCU.64 UR4, c[0x0][0x398] ;  /* 0x00007300ff0477ac */ /* 0x000e280008000a00 */
[----:B------:R-:W0:Y:S02]  /*0c10*/  LDG.E R0, desc[UR10][R2.64] ;  /* 0x0000000a02007981 */ /* 0x000e24000c1e1900 */
[----:B0-----:R-:W-:-:S04]  /*0c20*/  FMUL R0, R0, UR5 ;  /* 0x0000000500007c20 */ /* 0x001fc80008400000 */
[----:B------:R-:W-:-:S05]  /*0c30*/  FFMA R19, R19, UR4, R0 ;  /* 0x0000000413137c23 */ /* 0x000fca0008000000 */
[----:B------:R-:W-:Y:S01]  /*0c40*/  STG.E desc[UR10][R2.64], R19 ;  /* 0x0000001302007986 */ /* 0x000fe2000c10190a */
[----:B------:R-:W-:Y:S05]  /*0c50*/  EXIT ;  /* 0x000000000000794d */ /* 0x000fea0003800000 */
.L_x_5:
[----:B------:R-:W-:-:S00]  /*0c60*/  BRA `(.L_x_5) ;  /* 0xfffffffc00fc7947 */ /* 0x000fc0000383ffff */
[----:B------:R-:W-:-:S00]  /*0c70*/  NOP ;  /* 0x0000000000007918 */ /* 0x000fc00000000000 */
        /* <DEDUP_REMOVED lines=8> */
.L_x_6:


//--------------------- .nv.shared.reserved.0     --------------------------
	.section	.nv.shared.reserved.0,"aw",@nobits
	.weak		__nv_reservedSMEM_offset_0_alias
	.size		__nv_reservedSMEM_offset_0_alias, 0, 64
	.other		__nv_reservedSMEM_offset_0_alias,@"STO_CUDA_RESERVED_SHARED STV_DEFAULT"
__nv_reservedSMEM_offset_0_alias:
	.zero		0
	.zero		64


//--------------------- .nv.constant0._Z15gemmNaiveKernelIfEvmmmT_S0_PKS0_S2_PS0_ --------------------------
	.section	.nv.constant0._Z15gemmNaiveKernelIfEvmmmT_S0_PKS0_S2_PS0_,"a",@progbits
	.sectionflags	@""
	.align	4
.nv.constant0._Z15gemmNaiveKernelIfEvmmmT_S0_PKS0_S2_PS0_:
	.zero		952


//--------------------- SYMBOLS --------------------------

	.type		.nv.reservedSmem.offset0,@object
	.size		.nv.reservedSmem.offset0,0x4
